	.headerflags	@"EF_CUDA_TEXMODE_UNIFIED EF_CUDA_64BIT_ADDRESS EF_CUDA_ACCELERATORS EF_CUDA_SM90 EF_CUDA_VIRTUAL_SM(EF_CUDA_SM90)"
	.elftype	@"ET_EXEC"


//--------------------- .nv.info                  --------------------------
	.section	.nv.info,"",@"SHT_CUDA_INFO"
	.align	4


	//----- nvinfo : EIATTR_REGCOUNT
	.align		4
        /*0000*/ 	.byte	0x04, 0x2f
        /*0002*/ 	.short	(.L_3 - .L_2)
	.align		4
.L_2:
        /*0004*/ 	.word	index@(triton_poi_fused__native_batch_norm_legit_no_training_add_relu_6)
        /*0008*/ 	.word	0x00000020


	//----- nvinfo : EIATTR_MIN_STACK_SIZE
	.align		4
.L_3:
        /*000c*/ 	.byte	0x04, 0x12
        /*000e*/ 	.short	(.L_5 - .L_4)
	.align		4
.L_4:
        /*0010*/ 	.word	index@(triton_poi_fused__native_batch_norm_legit_no_training_add_relu_6)
        /*0014*/ 	.word	0x00000000


	//----- nvinfo : EIATTR_FRAME_SIZE
	.align		4
.L_5:
        /*0018*/ 	.byte	0x04, 0x11
        /*001a*/ 	.short	(.L_7 - .L_6)
	.align		4
.L_6:
        /*001c*/ 	.word	index@(triton_poi_fused__native_batch_norm_legit_no_training_add_relu_6)
        /*0020*/ 	.word	0x00000000


	//----- nvinfo : EIATTR_MIN_STACK_SIZE
	.align		4
.L_7:
        /*0024*/ 	.byte	0x04, 0x12
        /*0026*/ 	.short	(.L_9 - .L_8)
	.align		4
.L_8:
        /*0028*/ 	.word	index@(triton_poi_fused__native_batch_norm_legit_no_training_add_relu_6)
        /*002c*/ 	.word	0x00000000
.L_9:


//--------------------- .nv.info.triton_poi_fused__native_batch_norm_legit_no_training_add_relu_6 --------------------------
	.section	.nv.info.triton_poi_fused__native_batch_norm_legit_no_training_add_relu_6,"",@"SHT_CUDA_INFO"
	.sectionflags	@""
	.align	4


	//----- nvinfo : EIATTR_CUDA_API_VERSION
	.align		4
        /*0000*/ 	.byte	0x04, 0x37
        /*0002*/ 	.short	(.L_11 - .L_10)
.L_10:
        /*0004*/ 	.word	0x0000007c


	//----- nvinfo : EIATTR_KPARAM_INFO
	.align		4
.L_11:
        /*0008*/ 	.byte	0x04, 0x17
        /*000a*/ 	.short	(.L_13 - .L_12)
.L_12:
        /*000c*/ 	.word	0x00000000
        /*0010*/ 	.short	0x000b
        /*0012*/ 	.short	0x0058
        /*0014*/ 	.byte	0x00, 0xf0, 0x11, 0x00


	//----- nvinfo : EIATTR_KPARAM_INFO
	.align		4
.L_13:
        /*0018*/ 	.byte	0x04, 0x17
        /*001a*/ 	.short	(.L_15 - .L_14)
.L_14:
        /*001c*/ 	.word	0x00000000
        /*0020*/ 	.short	0x000a
        /*0022*/ 	.short	0x0050
        /*0024*/ 	.byte	0x00, 0xf4, 0x21, 0x00


	//----- nvinfo : EIATTR_KPARAM_INFO
	.align		4
.L_15:
        /*0028*/ 	.byte	0x04, 0x17
        /*002a*/ 	.short	(.L_17 - .L_16)
.L_16:
        /*002c*/ 	.word	0x00000000
        /*0030*/ 	.short	0x0009
        /*0032*/ 	.short	0x0048
        /*0034*/ 	.byte	0x00, 0xf4, 0x21, 0x00


	//----- nvinfo : EIATTR_KPARAM_INFO
	.align		4
.L_17:
        /*0038*/ 	.byte	0x04, 0x17
        /*003a*/ 	.short	(.L_19 - .L_18)
.L_18:
        /*003c*/ 	.word	0x00000000
        /*0040*/ 	.short	0x0008
        /*0042*/ 	.short	0x0040
        /*0044*/ 	.byte	0x00, 0xf4, 0x21, 0x00


	//----- nvinfo : EIATTR_KPARAM_INFO
	.align		4
.L_19:
        /*0048*/ 	.byte	0x04, 0x17
        /*004a*/ 	.short	(.L_21 - .L_20)
.L_20:
        /*004c*/ 	.word	0x00000000
        /*0050*/ 	.short	0x0007
        /*0052*/ 	.short	0x0038
        /*0054*/ 	.byte	0x00, 0xf4, 0x21, 0x00


	//----- nvinfo : EIATTR_KPARAM_INFO
	.align		4
.L_21:
        /*0058*/ 	.byte	0x04, 0x17
        /*005a*/ 	.short	(.L_23 - .L_22)
.L_22:
        /*005c*/ 	.word	0x00000000
        /*0060*/ 	.short	0x0006
        /*0062*/ 	.short	0x0030
        /*0064*/ 	.byte	0x00, 0xf4, 0x21, 0x00


	//----- nvinfo : EIATTR_KPARAM_INFO
	.align		4
.L_23:
        /*0068*/ 	.byte	0x04, 0x17
        /*006a*/ 	.short	(.L_25 - .L_24)
.L_24:
        /*006c*/ 	.word	0x00000000
        /*0070*/ 	.short	0x0005
        /*0072*/ 	.short	0x0028
        /*0074*/ 	.byte	0x00, 0xf4, 0x21, 0x00


	//----- nvinfo : EIATTR_KPARAM_INFO
	.align		4
.L_25:
        /*0078*/ 	.byte	0x04, 0x17
        /*007a*/ 	.short	(.L_27 - .L_26)
.L_26:
        /*007c*/ 	.word	0x00000000
        /*0080*/ 	.short	0x0004
        /*0082*/ 	.short	0x0020
        /*0084*/ 	.byte	0x00, 0xf4, 0x21, 0x00


	//----- nvinfo : EIATTR_KPARAM_INFO
	.align		4
.L_27:
        /*0088*/ 	.byte	0x04, 0x17
        /*008a*/ 	.short	(.L_29 - .L_28)
.L_28:
        /*008c*/ 	.word	0x00000000
        /*0090*/ 	.short	0x0003
        /*0092*/ 	.short	0x0018
        /*0094*/ 	.byte	0x00, 0xf4, 0x21, 0x00


	//----- nvinfo : EIATTR_KPARAM_INFO
	.align		4
.L_29:
        /*0098*/ 	.byte	0x04, 0x17
        /*009a*/ 	.short	(.L_31 - .L_30)
.L_30:
        /*009c*/ 	.word	0x00000000
        /*00a0*/ 	.short	0x0002
        /*00a2*/ 	.short	0x0010
        /*00a4*/ 	.byte	0x00, 0xf4, 0x21, 0x00


	//----- nvinfo : EIATTR_KPARAM_INFO
	.align		4
.L_31:
        /*00a8*/ 	.byte	0x04, 0x17
        /*00aa*/ 	.short	(.L_33 - .L_32)
.L_32:
        /*00ac*/ 	.word	0x00000000
        /*00b0*/ 	.short	0x0001
        /*00b2*/ 	.short	0x0008
        /*00b4*/ 	.byte	0x00, 0xf4, 0x21, 0x00


	//----- nvinfo : EIATTR_KPARAM_INFO
	.align		4
.L_33:
        /*00b8*/ 	.byte	0x04, 0x17
        /*00ba*/ 	.short	(.L_35 - .L_34)
.L_34:
        /*00bc*/ 	.word	0x00000000
        /*00c0*/ 	.short	0x0000
        /*00c2*/ 	.short	0x0000
        /*00c4*/ 	.byte	0x00, 0xf4, 0x21, 0x00


	//----- nvinfo : EIATTR_SPARSE_MMA_MASK
	.align		4
.L_35:
        /*00c8*/ 	.byte	0x03, 0x50
        /*00ca*/ 	.short	0x0000


	//----- nvinfo : EIATTR_MAXREG_COUNT
	.align		4
        /*00cc*/ 	.byte	0x03, 0x1b
        /*00ce*/ 	.short	0x00ff


	//----- nvinfo : EIATTR_EXIT_INSTR_OFFSETS
	.align		4
        /*00d0*/ 	.byte	0x04, 0x1c
        /*00d2*/ 	.short	(.L_37 - .L_36)


	//   ....[0]....
.L_36:
        /*00d4*/ 	.word	0x00000720


	//   ....[1]....
        /*00d8*/ 	.word	0x00000740


	//----- nvinfo : EIATTR_REQNTID
	.align		4
.L_37:
        /*00dc*/ 	.byte	0x04, 0x10
        /*00de*/ 	.short	(.L_39 - .L_38)
.L_38:
        /*00e0*/ 	.word	0x00000080
        /*00e4*/ 	.word	0x00000001
        /*00e8*/ 	.word	0x00000001


	//----- nvinfo : EIATTR_CBANK_PARAM_SIZE
	.align		4
.L_39:
        /*00ec*/ 	.byte	0x03, 0x19
        /*00ee*/ 	.short	0x005c


	//----- nvinfo : EIATTR_PARAM_CBANK
	.align		4
        /*00f0*/ 	.byte	0x04, 0x0a
        /*00f2*/ 	.short	(.L_41 - .L_40)
	.align		4
.L_40:
        /*00f4*/ 	.word	index@(.nv.constant0.triton_poi_fused__native_batch_norm_legit_no_training_add_relu_6)
        /*00f8*/ 	.short	0x0210
        /*00fa*/ 	.short	0x005c


	//----- nvinfo : EIATTR_SW_WAR
	.align		4
.L_41:
        /*00fc*/ 	.byte	0x04, 0x36
        /*00fe*/ 	.short	(.L_43 - .L_42)
.L_42:
        /*0100*/ 	.word	0x00000008
.L_43:


//--------------------- .nv.callgraph             --------------------------
	.section	.nv.callgraph,"",@"SHT_CUDA_CALLGRAPH"
	.align	4
	.sectionentsize	8
	.align		4
        /*0000*/ 	.word	0x00000000
	.align		4
        /*0004*/ 	.word	0xffffffff
	.align		4
        /*0008*/ 	.word	0x00000000
	.align		4
        /*000c*/ 	.word	0xfffffffe
	.align		4
        /*0010*/ 	.word	0x00000000
	.align		4
        /*0014*/ 	.word	0xfffffffd
	.align		4
        /*0018*/ 	.word	0x00000000
	.align		4
        /*001c*/ 	.word	0xfffffffc


//--------------------- .nv.constant4             --------------------------
	.section	.nv.constant4,"a",@progbits
	.align	8
	.align		8
.nv.constant4:
        /*0000*/ 	.dword	_$_str
	.align		8
        /*0008*/ 	.dword	_$_str_$_2


//--------------------- .text.triton_poi_fused__native_batch_norm_legit_no_training_add_relu_6 --------------------------
	.section	.text.triton_poi_fused__native_batch_norm_legit_no_training_add_relu_6,"ax",@progbits
	.align	128
        .global         triton_poi_fused__native_batch_norm_legit_no_training_add_relu_6
        .type           triton_poi_fused__native_batch_norm_legit_no_training_add_relu_6,@function
        .size           triton_poi_fused__native_batch_norm_legit_no_training_add_relu_6,(.L_x_1 - triton_poi_fused__native_batch_norm_legit_no_training_add_relu_6)
        .other          triton_poi_fused__native_batch_norm_legit_no_training_add_relu_6,@"STO_CUDA_ENTRY STV_DEFAULT"
triton_poi_fused__native_batch_norm_legit_no_training_add_relu_6:
.text.triton_poi_fused__native_batch_norm_legit_no_training_add_relu_6:
[----:B------:R-:W0:Y:S01]  /*0000*/  LDC R1, c[0x0][0x28] ;  /* 0x00000a00ff017b82 */ /* 0x000e220000000800 */
[----:B------:R-:W1:Y:S07]  /*0010*/  S2R R0, SR_TID.X ;  /* 0x0000000000007919 */ /* 0x000e6e0000002100 */
[----:B------:R-:W2:Y:S01]  /*0020*/  LDC.64 R6, c[0x0][0x228] ;  /* 0x00008a00ff067b82 */ /* 0x000ea20000000a00 */
[----:B------:R-:W-:Y:S01]  /*0030*/  ULDC.64 UR4, c[0x0][0x208] ;  /* 0x0000820000047ab9 */ /* 0x000fe20000000a00 */
[----:B------:R-:W3:Y:S06]  /*0040*/  S2R R5, SR_CTAID.X ;  /* 0x0000000000057919 */ /* 0x000eec0000002500 */
[----:B------:R-:W4:Y:S08]  /*0050*/  LDC.64 R10, c[0x0][0x250] ;  /* 0x00009400ff0a7b82 */ /* 0x000f300000000a00 */
[----:B------:R-:W5:Y:S08]  /*0060*/  LDC.64 R12, c[0x0][0x230] ;  /* 0x00008c00ff0c7b82 */ /* 0x000f700000000a00 */
[----:B------:R-:W5:Y:S01]  /*0070*/  LDC.64 R26, c[0x0][0x220] ;  /* 0x00008800ff1a7b82 */ /* 0x000f620000000a00 */
[----:B-1----:R-:W-:-:S07]  /*0080*/  SHF.L.U32 R0, R0, 0x1, RZ ;  /* 0x0000000100007819 */ /* 0x002fce00000006ff */
[----:B------:R-:W1:Y:S01]  /*0090*/  LDC.64 R18, c[0x0][0x238] ;  /* 0x00008e00ff127b82 */ /* 0x000e620000000a00 */
[----:B---3--:R-:W-:Y:S02]  /*00a0*/  SHF.R.S32.HI R3, RZ, 0x17, R5 ;  /* 0x00000017ff037819 */ /* 0x008fe40000011405 */
[----:B------:R-:W-:Y:S02]  /*00b0*/  LOP3.LUT R0, R0, 0xfe, RZ, 0xc0, !PT ;  /* 0x000000fe00007812 */ /* 0x000fe400078ec0ff */
[----:B------:R-:W-:-:S03]  /*00c0*/  SGXT R3, R3, 0x1 ;  /* 0x000000010303781a */ /* 0x000fc60000000200 */
[----:B------:R-:W3:Y:S01]  /*00d0*/  LDC.64 R16, c[0x0][0x248] ;  /* 0x00009200ff107b82 */ /* 0x000ee20000000a00 */
[----:B------:R-:W-:-:S04]  /*00e0*/  LEA R0, R5, R0, 0x8 ;  /* 0x0000000005007211 */ /* 0x000fc800078e40ff */
[----:B------:R-:W-:Y:S02]  /*00f0*/  LEA.HI R3, R3, R0, RZ, 0x8 ;  /* 0x0000000003037211 */ /* 0x000fe400078f40ff */
[----:B------:R-:W-:Y:S01]  /*0100*/  ISETP.GE.AND P0, PT, R0, 0x400, PT ;  /* 0x000004000000780c */ /* 0x000fe20003f06270 */
[----:B------:R-:W3:Y:S01]  /*0110*/  LDC.64 R22, c[0x0][0x240] ;  /* 0x00009000ff167b82 */ /* 0x000ee20000000a00 */
[----:B------:R-:W-:-:S04]  /*0120*/  LOP3.LUT R3, R3, 0xffffff00, RZ, 0xc0, !PT ;  /* 0xffffff0003037812 */ /* 0x000fc800078ec0ff */
[----:B------:R-:W-:Y:S02]  /*0130*/  IADD3 R25, R0, -R3, RZ ;  /* 0x8000000300197210 */ /* 0x000fe40007ffe0ff */
[----:B------:R-:W-:Y:S01]  /*0140*/  CS2R R2, SRZ ;  /* 0x0000000000027805 */ /* 0x000fe2000001ff00 */
[----:B------:R-:W3:Y:S02]  /*0150*/  LDC.64 R20, c[0x0][0x218] ;  /* 0x00008600ff147b82 */ /* 0x000ee40000000a00 */
[----:B--2---:R-:W-:-:S05]  /*0160*/  IMAD.WIDE R6, R25, 0x4, R6 ;  /* 0x0000000419067825 */ /* 0x004fca00078e0206 */
[----:B------:R2:W3:Y:S01]  /*0170*/  @!P0 LDG.E.EL.64 R2, desc[UR4][R6.64] ;  /* 0x0000000406028981 */ /* 0x0004e2000c2e1b00 */
[----:B------:R-:W-:Y:S01]  /*0180*/  CS2R R4, SRZ ;  /* 0x0000000000047805 */ /* 0x000fe2000001ff00 */
[----:B----4-:R-:W-:-:S05]  /*0190*/  IMAD.WIDE R10, R25, 0x4, R10 ;  /* 0x00000004190a7825 */ /* 0x010fca00078e020a */
[----:B------:R4:W3:Y:S01]  /*01a0*/  @!P0 LDG.E.EL.64 R4, desc[UR4][R10.64] ;  /* 0x000000040a048981 */ /* 0x0008e2000c2e1b00 */
[----:B------:R-:W-:Y:S01]  /*01b0*/  CS2R R8, SRZ ;  /* 0x0000000000087805 */ /* 0x000fe2000001ff00 */
[C---:B0----5:R-:W-:Y:S01]  /*01c0*/  IMAD.WIDE R26, R25.reuse, 0x4, R26 ;  /* 0x00000004191a7825 */ /* 0x061fe200078e021a */
[----:B--2---:R-:W-:Y:S02]  /*01d0*/  CS2R R6, SRZ ;  /* 0x0000000000067805 */ /* 0x004fe4000001ff00 */
[----:B------:R-:W-:Y:S01]  /*01e0*/  CS2R R14, SRZ ;  /* 0x00000000000e7805 */ /* 0x000fe2000001ff00 */
[----:B-1----:R-:W-:-:S03]  /*01f0*/  IMAD.WIDE R28, R25, 0x4, R18 ;  /* 0x00000004191c7825 */ /* 0x002fc600078e0212 */
[----:B------:R-:W2:Y:S01]  /*0200*/  @!P0 LDG.E.EL.64 R6, desc[UR4][R26.64] ;  /* 0x000000041a068981 */ /* 0x000ea2000c2e1b00 */
[C---:B----4-:R-:W-:Y:S02]  /*0210*/  IMAD.WIDE R10, R25.reuse, 0x4, R12 ;  /* 0x00000004190a7825 */ /* 0x050fe400078e020c */
[----:B------:R-:W0:Y:S01]  /*0220*/  LDC.64 R12, c[0x0][0x260] ;  /* 0x00009800ff0c7b82 */ /* 0x000e220000000a00 */
[----:B------:R-:W4:Y:S04]  /*0230*/  @!P0 LDG.E.EL.64 R14, desc[UR4][R28.64] ;  /* 0x000000041c0e8981 */ /* 0x000f28000c2e1b00 */
[----:B------:R1:W4:Y:S03]  /*0240*/  @!P0 LDG.E.EL.64 R8, desc[UR4][R10.64] ;  /* 0x000000040a088981 */ /* 0x000326000c2e1b00 */
[----:B-1----:R-:W1:Y:S01]  /*0250*/  LDC.64 R10, c[0x0][0x258] ;  /* 0x00009600ff0a7b82 */ /* 0x002e620000000a00 */
[----:B---3--:R-:W-:Y:S01]  /*0260*/  IMAD.WIDE R26, R25, 0x4, R16 ;  /* 0x00000004191a7825 */ /* 0x008fe200078e0210 */
[----:B------:R-:W-:-:S02]  /*0270*/  CS2R R16, SRZ ;  /* 0x0000000000107805 */ /* 0x000fc4000001ff00 */
[----:B------:R-:W-:Y:S01]  /*0280*/  CS2R R18, SRZ ;  /* 0x0000000000127805 */ /* 0x000fe2000001ff00 */
[----:B------:R-:W-:Y:S01]  /*0290*/  IMAD.WIDE R28, R0, 0x4, R22 ;  /* 0x00000004001c7825 */ /* 0x000fe200078e0216 */
[----:B------:R-:W-:Y:S02]  /*02a0*/  CS2R R22, SRZ ;  /* 0x0000000000167805 */ /* 0x000fe4000001ff00 */
[----:B------:R3:W5:Y:S01]  /*02b0*/  @!P0 LDG.E.EL.64 R16, desc[UR4][R26.64] ;  /* 0x000000041a108981 */ /* 0x000762000c2e1b00 */
[----:B0-----:R-:W-:-:S03]  /*02c0*/  IMAD.WIDE R12, R25, 0x4, R12 ;  /* 0x00000004190c7825 */ /* 0x001fc600078e020c */
[----:B------:R-:W5:Y:S01]  /*02d0*/  @!P0 LDG.E.64 R22, desc[UR4][R28.64] ;  /* 0x000000041c168981 */ /* 0x000f62000c1e1b00 */
[----:B---3--:R-:W-:Y:S01]  /*02e0*/  IMAD.WIDE R26, R0, 0x4, R20 ;  /* 0x00000004001a7825 */ /* 0x008fe200078e0214 */
[----:B------:R-:W-:-:S04]  /*02f0*/  CS2R R20, SRZ ;  /* 0x0000000000147805 */ /* 0x000fc8000001ff00 */
[----:B------:R1:W2:Y:S02]  /*0300*/  @!P0 LDG.E.64 R18, desc[UR4][R26.64] ;  /* 0x000000041a128981 */ /* 0x0002a4000c1e1b00 */
[----:B-1----:R-:W-:Y:S01]  /*0310*/  IMAD.WIDE R26, R25, 0x4, R10 ;  /* 0x00000004191a7825 */ /* 0x002fe200078e020a */
[----:B------:R-:W-:-:S04]  /*0320*/  CS2R R10, SRZ ;  /* 0x00000000000a7805 */ /* 0x000fc8000001ff00 */
[----:B------:R0:W3:Y:S04]  /*0330*/  @!P0 LDG.E.EL.64 R20, desc[UR4][R26.64] ;  /* 0x000000041a148981 */ /* 0x0000e8000c2e1b00 */
[----:B------:R1:W3:Y:S01]  /*0340*/  @!P0 LDG.E.EL.64 R10, desc[UR4][R12.64] ;  /* 0x000000040c0a8981 */ /* 0x0002e2000c2e1b00 */
[----:B------:R-:W-:Y:S01]  /*0350*/  FADD R24, R2, 9.9999997473787516356e-06 ;  /* 0x3727c5ac02187421 */ /* 0x000fe20000000000 */
[----:B------:R-:W-:-:S05]  /*0360*/  FADD R3, R3, 9.9999997473787516356e-06 ;  /* 0x3727c5ac03037421 */ /* 0x000fca0000000000 */
[----:B------:R-:W0:Y:S01]  /*0370*/  MUFU.SQRT R24, R24 ;  /* 0x0000001800187308 */ /* 0x000e220000002000 */
[----:B------:R-:W-:Y:S01]  /*0380*/  FADD R4, R4, 9.9999997473787516356e-06 ;  /* 0x3727c5ac04047421 */ /* 0x000fe20000000000 */
[----:B------:R-:W-:-:S06]  /*0390*/  FADD R5, R5, 9.9999997473787516356e-06 ;  /* 0x3727c5ac05057421 */ /* 0x000fcc0000000000 */
[----:B------:R-:W1:Y:S01]  /*03a0*/  MUFU.SQRT R3, R3 ;  /* 0x0000000300037308 */ /* 0x000e620000002000 */
[----:B------:R-:W-:-:S07]  /*03b0*/  HFMA2.MMA R2, -RZ, RZ, 1.625, 0 ;  /* 0x3e800000ff027435 */ /* 0x000fce00000001ff */
[----:B------:R-:W4:Y:S01]  /*03c0*/  MUFU.SQRT R25, R4 ;  /* 0x0000000400197308 */ /* 0x000f220000002000 */
[C---:B0-----:R-:W-:Y:S02]  /*03d0*/  FSETP.GT.AND P5, PT, R24.reuse, 8.50705917302346158658e+37, PT ;  /* 0x7e8000001800780b */ /* 0x041fe40003fa4000 */
[----:B------:R-:W-:-:S05]  /*03e0*/  FSETP.GEU.AND P1, PT, R24, 1.175494350822287508e-38, PT ;  /* 0x008000001800780b */ /* 0x000fca0003f2e000 */
[----:B------:R-:W0:Y:S01]  /*03f0*/  MUFU.SQRT R27, R5 ;  /* 0x00000005001b7308 */ /* 0x000e220000002000 */
[C---:B-1----:R-:W-:Y:S02]  /*0400*/  FSETP.GT.AND P2, PT, R3.reuse, 8.50705917302346158658e+37, PT ;  /* 0x7e8000000300780b */ /* 0x042fe40003f44000 */
[----:B------:R-:W-:Y:S02]  /*0410*/  FSETP.GEU.AND P3, PT, R3, 1.175494350822287508e-38, PT ;  /* 0x008000000300780b */ /* 0x000fe40003f6e000 */
[----:B------:R-:W-:Y:S01]  /*0420*/  FSEL R13, R2, 1, P5 ;  /* 0x3f800000020d7808 */ /* 0x000fe20002800000 */
[----:B------:R-:W-:Y:S01]  /*0430*/  @P5 FMUL R24, R24, 0.25 ;  /* 0x3e80000018185820 */ /* 0x000fe20000400000 */
[C---:B----4-:R-:W-:Y:S02]  /*0440*/  FSETP.GT.AND P4, PT, R25.reuse, 8.50705917302346158658e+37, PT ;  /* 0x7e8000001900780b */ /* 0x050fe40003f84000 */
[----:B------:R-:W-:Y:S01]  /*0450*/  FSETP.GEU.AND P5, PT, R25, 1.175494350822287508e-38, PT ;  /* 0x008000001900780b */ /* 0x000fe20003fae000 */
[----:B------:R-:W-:Y:S01]  /*0460*/  @!P1 FMUL R24, R24, 16777216 ;  /* 0x4b80000018189820 */ /* 0x000fe20000400000 */
[----:B------:R-:W-:Y:S01]  /*0470*/  @!P1 FMUL R13, R13, 16777216 ;  /* 0x4b8000000d0d9820 */ /* 0x000fe20000400000 */
[----:B0-----:R-:W-:-:S02]  /*0480*/  FSETP.GT.AND P6, PT, R27, 8.50705917302346158658e+37, PT ;  /* 0x7e8000001b00780b */ /* 0x001fc40003fc4000 */
[----:B------:R-:W-:Y:S01]  /*0490*/  @P2 FMUL R3, R3, 0.25 ;  /* 0x3e80000003032820 */ /* 0x000fe20000400000 */
[----:B------:R-:W-:-:S03]  /*04a0*/  FSETP.GEU.AND P1, PT, R27, 1.175494350822287508e-38, PT ;  /* 0x008000001b00780b */ /* 0x000fc60003f2e000 */
[----:B------:R-:W-:Y:S02]  /*04b0*/  @!P3 FMUL R3, R3, 16777216 ;  /* 0x4b8000000303b820 */ /* 0x000fe40000400000 */
[----:B------:R-:W-:Y:S01]  /*04c0*/  @P4 FMUL R25, R25, 0.25 ;  /* 0x3e80000019194820 */ /* 0x000fe20000400000 */
[----:B------:R0:W1:Y:S03]  /*04d0*/  MUFU.RCP R12, R24 ;  /* 0x00000018000c7308 */ /* 0x0000660000001000 */
[----:B------:R-:W-:Y:S01]  /*04e0*/  @!P5 FMUL R25, R25, 16777216 ;  /* 0x4b8000001919d820 */ /* 0x000fe20000400000 */
[----:B------:R-:W-:-:S04]  /*04f0*/  @P6 FMUL R27, R27, 0.25 ;  /* 0x3e8000001b1b6820 */ /* 0x000fc80000400000 */
[----:B------:R-:W4:Y:S01]  /*0500*/  MUFU.RCP R3, R3 ;  /* 0x0000000300037308 */ /* 0x000f220000001000 */
[----:B------:R-:W-:Y:S01]  /*0510*/  @!P1 FMUL R27, R27, 16777216 ;  /* 0x4b8000001b1b9820 */ /* 0x000fe20000400000 */
[----:B------:R-:W-:-:S06]  /*0520*/  FSEL R26, R2, 1, P2 ;  /* 0x3f800000021a7808 */ /* 0x000fcc0001000000 */
[----:B------:R-:W2:Y:S01]  /*0530*/  MUFU.RCP R5, R25 ;  /* 0x0000001900057308 */ /* 0x000ea20000001000 */
[----:B------:R-:W-:Y:S01]  /*0540*/  @!P3 FMUL R26, R26, 16777216 ;  /* 0x4b8000001a1ab820 */ /* 0x000fe20000400000 */
[----:B0-----:R-:W-:-:S06]  /*0550*/  FSEL R24, R2, 1, P4 ;  /* 0x3f80000002187808 */ /* 0x001fcc0002000000 */
[----:B------:R-:W0:Y:S01]  /*0560*/  MUFU.RCP R4, R27 ;  /* 0x0000001b00047308 */ /* 0x000e220000001000 */
[----:B-1----:R-:W-:Y:S01]  /*0570*/  FMUL R12, R12, R13 ;  /* 0x0000000d0c0c7220 */ /* 0x002fe20000400000 */
[----:B------:R-:W-:Y:S01]  /*0580*/  FSEL R29, R2, 1, P6 ;  /* 0x3f800000021d7808 */ /* 0x000fe20003000000 */
[----:B----4-:R-:W-:Y:S01]  /*0590*/  FMUL R13, R3, R26 ;  /* 0x0000001a030d7220 */ /* 0x010fe20000400000 */
[----:B------:R-:W-:Y:S01]  /*05a0*/  @!P5 FMUL R24, R24, 16777216 ;  /* 0x4b8000001818d820 */ /* 0x000fe20000400000 */
[----:B------:R-:W1:Y:S02]  /*05b0*/  LDC.64 R2, c[0x0][0x210] ;  /* 0x00008400ff027b82 */ /* 0x000e640000000a00 */
[----:B------:R-:W-:Y:S01]  /*05c0*/  @!P1 FMUL R29, R29, 16777216 ;  /* 0x4b8000001d1d9820 */ /* 0x000fe20000400000 */
[----:B--2---:R-:W-:Y:S01]  /*05d0*/  FMUL R5, R5, R24 ;  /* 0x0000001805057220 */ /* 0x004fe20000400000 */
[----:B------:R-:W-:Y:S01]  /*05e0*/  FADD R25, -R6, R18 ;  /* 0x0000001206197221 */ /* 0x000fe20000000100 */
[----:B-----5:R-:W-:Y:S01]  /*05f0*/  FADD R16, -R16, R22 ;  /* 0x0000001610107221 */ /* 0x020fe20000000100 */
[----:B------:R-:W-:Y:S01]  /*0600*/  FADD R6, -R7, R19 ;  /* 0x0000001307067221 */ /* 0x000fe20000000100 */
[----:B------:R-:W-:Y:S01]  /*0610*/  FADD R17, -R17, R23 ;  /* 0x0000001711117221 */ /* 0x000fe20000000100 */
[----:B------:R-:W-:Y:S01]  /*0620*/  FMUL R25, R12, R25 ;  /* 0x000000190c197220 */ /* 0x000fe20000400000 */
[----:B0-----:R-:W-:Y:S01]  /*0630*/  FMUL R4, R4, R29 ;  /* 0x0000001d04047220 */ /* 0x001fe20000400000 */
[----:B------:R-:W-:Y:S01]  /*0640*/  FMUL R5, R5, R16 ;  /* 0x0000001005057220 */ /* 0x000fe20000400000 */
[----:B------:R-:W-:-:S02]  /*0650*/  FMUL R6, R13, R6 ;  /* 0x000000060d067220 */ /* 0x000fc40000400000 */
[----:B------:R-:W-:Y:S01]  /*0660*/  FMUL R4, R4, R17 ;  /* 0x0000001104047220 */ /* 0x000fe20000400000 */
[----:B------:R-:W-:Y:S01]  /*0670*/  FFMA R8, R25, R8, R14 ;  /* 0x0000000819087223 */ /* 0x000fe2000000000e */
[----:B---3--:R-:W-:Y:S01]  /*0680*/  FFMA R5, R5, R20, R10 ;  /* 0x0000001405057223 */ /* 0x008fe2000000000a */
[----:B------:R-:W-:Y:S01]  /*0690*/  FFMA R6, R6, R9, R15 ;  /* 0x0000000906067223 */ /* 0x000fe2000000000f */
[----:B------:R-:W-:-:S03]  /*06a0*/  FFMA R11, R4, R21, R11 ;  /* 0x00000015040b7223 */ /* 0x000fc6000000000b */
[C---:B------:R-:W-:Y:S01]  /*06b0*/  FSETP.GEU.AND P1, PT, R8.reuse, -R5, PT ;  /* 0x800000050800720b */ /* 0x040fe20003f2e000 */
[----:B------:R-:W-:Y:S01]  /*06c0*/  FADD R5, R8, R5 ;  /* 0x0000000508057221 */ /* 0x000fe20000000000 */
[C---:B------:R-:W-:Y:S01]  /*06d0*/  FADD R4, R6.reuse, R11 ;  /* 0x0000000b06047221 */ /* 0x040fe20000000000 */
[----:B------:R-:W-:Y:S01]  /*06e0*/  FSETP.GEU.AND P2, PT, R6, -R11, PT ;  /* 0x8000000b0600720b */ /* 0x000fe20003f4e000 */
[----:B-1----:R-:W-:Y:S02]  /*06f0*/  IMAD.WIDE R2, R0, 0x4, R2 ;  /* 0x0000000400027825 */ /* 0x002fe400078e0202 */
[----:B------:R-:W-:Y:S02]  /*0700*/  FSEL R6, R5, RZ, P1 ;  /* 0x000000ff05067208 */ /* 0x000fe40000800000 */
[----:B------:R-:W-:Y:S01]  /*0710*/  FSEL R7, R4, RZ, P2 ;  /* 0x000000ff04077208 */ /* 0x000fe20001000000 */
[----:B------:R-:W-:Y:S07]  /*0720*/  @P0 EXIT ;  /* 0x000000000000094d */ /* 0x000fee0003800000 */
[----:B------:R-:W-:Y:S01]  /*0730*/  STG.E.64 desc[UR4][R2.64], R6 ;  /* 0x0000000602007986 */ /* 0x000fe2000c101b04 */
[----:B------:R-:W-:Y:S05]  /*0740*/  EXIT ;  /* 0x000000000000794d */ /* 0x000fea0003800000 */
.L_x_0:
[----:B------:R-:W-:-:S00]  /*0750*/  BRA `(.L_x_0) ;  /* 0xfffffffc00fc7947 */ /* 0x000fc0000383ffff */
[----:B------:R-:W-:-:S00]  /*0760*/  NOP ;  /* 0x0000000000007918 */ /* 0x000fc00000000000 */
        /* <DEDUP_REMOVED lines=9> */
.L_x_1:


//--------------------- .nv.global.init           --------------------------
	.section	.nv.global.init,"aw",@progbits
.nv.global.init:
	.type		_$_str,@object
	.size		_$_str,(_$_str_$_2 - _$_str)
_$_str:
        /*0000*/ 	.byte	0x5f, 0x5f, 0x43, 0x55, 0x44, 0x41, 0x5f, 0x46, 0x54, 0x5a, 0x00
	.type		_$_str_$_2,@object
	.size		_$_str_$_2,(.L_1 - _$_str_$_2)
_$_str_$_2:
        /*000b*/ 	.byte	0x5f, 0x5f, 0x43, 0x55, 0x44, 0x41, 0x5f, 0x50, 0x52, 0x45, 0x43, 0x5f, 0x53, 0x51, 0x52, 0x54
        /*001b*/ 	.byte	0x00
.L_1:


//--------------------- .nv.constant0.triton_poi_fused__native_batch_norm_legit_no_training_add_relu_6 --------------------------
	.section	.nv.constant0.triton_poi_fused__native_batch_norm_legit_no_training_add_relu_6,"a",@progbits
	.sectionflags	@""
	.align	4
.nv.constant0.triton_poi_fused__native_batch_norm_legit_no_training_add_relu_6:
	.zero		620
